//
// Generated by NVIDIA NVVM Compiler
//
// Compiler Build ID: CL-36424714
// Cuda compilation tools, release 13.0, V13.0.88
// Based on NVVM 20.0.0
//

.version 9.0
.target sm_100
.address_size 64

	// .globl	silu_inplace_f32

.visible .entry silu_inplace_f32(
	.param .u64 .ptr .align 1 silu_inplace_f32_param_0,
	.param .u32 silu_inplace_f32_param_1
)
{
	.reg .pred 	%p<2>;
	.reg .b32 	%r<8>;
	.reg .b32 	%f<15>;
	.reg .b64 	%rd<5>;

	ld.param.u64 	%rd1, [silu_inplace_f32_param_0];
	ld.param.u32 	%r2, [silu_inplace_f32_param_1];
	mov.u32 	%r3, %ctaid.x;
	mov.u32 	%r4, %ntid.x;
	mov.u32 	%r5, %tid.x;
	mad.lo.s32 	%r1, %r3, %r4, %r5;
	setp.ge.s32 	%p1, %r1, %r2;
	@%p1 bra 	$L__BB0_2;
	cvta.to.global.u64 	%rd2, %rd1;
	mul.wide.s32 	%rd3, %r1, 4;
	add.s64 	%rd4, %rd2, %rd3;
	ld.global.f32 	%f1, [%rd4];
	fma.rn.f32 	%f2, %f1, 0fBBBB989D, 0f3F000000;
	cvt.sat.f32.f32 	%f3, %f2;
	mov.f32 	%f4, 0f4B400001;
	mov.f32 	%f5, 0f437C0000;
	fma.rm.f32 	%f6, %f3, %f5, %f4;
	add.f32 	%f7, %f6, 0fCB40007F;
	neg.f32 	%f8, %f7;
	fma.rn.f32 	%f9, %f1, 0fBFB8AA3B, %f8;
	fma.rn.f32 	%f10, %f1, 0fB2A57060, %f9;
	mov.b32 	%r6, %f6;
	shl.b32 	%r7, %r6, 23;
	mov.b32 	%f11, %r7;
	ex2.approx.ftz.f32 	%f12, %f10;
	fma.rn.f32 	%f13, %f12, %f11, 0f3F800000;
	div.rn.f32 	%f14, %f1, %f13;
	st.global.f32 	[%rd4], %f14;
$L__BB0_2:
	ret;

}
	// .globl	silu_f32
.visible .entry silu_f32(
	.param .u64 .ptr .align 1 silu_f32_param_0,
	.param .u64 .ptr .align 1 silu_f32_param_1,
	.param .u32 silu_f32_param_2
)
{
	.reg .pred 	%p<2>;
	.reg .b32 	%r<8>;
	.reg .b32 	%f<15>;
	.reg .b64 	%rd<8>;

	ld.param.u64 	%rd1, [silu_f32_param_0];
	ld.param.u64 	%rd2, [silu_f32_param_1];
	ld.param.u32 	%r2, [silu_f32_param_2];
	mov.u32 	%r3, %ctaid.x;
	mov.u32 	%r4, %ntid.x;
	mov.u32 	%r5, %tid.x;
	mad.lo.s32 	%r1, %r3, %r4, %r5;
	setp.ge.s32 	%p1, %r1, %r2;
	@%p1 bra 	$L__BB1_2;
	cvta.to.global.u64 	%rd3, %rd1;
	cvta.to.global.u64 	%rd4, %rd2;
	mul.wide.s32 	%rd5, %r1, 4;
	add.s64 	%rd6, %rd3, %rd5;
	ld.global.f32 	%f1, [%rd6];
	fma.rn.f32 	%f2, %f1, 0fBBBB989D, 0f3F000000;
	cvt.sat.f32.f32 	%f3, %f2;
	mov.f32 	%f4, 0f4B400001;
	mov.f32 	%f5, 0f437C0000;
	fma.rm.f32 	%f6, %f3, %f5, %f4;
	add.f32 	%f7, %f6, 0fCB40007F;
	neg.f32 	%f8, %f7;
	fma.rn.f32 	%f9, %f1, 0fBFB8AA3B, %f8;
	fma.rn.f32 	%f10, %f1, 0fB2A57060, %f9;
	mov.b32 	%r6, %f6;
	shl.b32 	%r7, %r6, 23;
	mov.b32 	%f11, %r7;
	ex2.approx.ftz.f32 	%f12, %f10;
	fma.rn.f32 	%f13, %f12, %f11, 0f3F800000;
	div.rn.f32 	%f14, %f1, %f13;
	add.s64 	%rd7, %rd4, %rd5;
	st.global.f32 	[%rd7], %f14;
$L__BB1_2:
	ret;

}


// ===== COMPILED SASS (sm_100) =====

	.target	sm_100

	.elftype	@"ET_EXEC"


//--------------------- .note.nv.tkinfo           --------------------------
	.section	.note.nv.tkinfo,"",@"SHT_NOTE"
	.sectionflags	@"SHF_NOTE_NV_TKINFO"
	.tkinfo
        /*0018*/ 	.word	0x00000002
        /*0030*/ 	.string	""
        /*0030*/ 	.string	"ptxas"
        /*0030*/ 	.string	"Cuda compilation tools, release 13.0, V13.0.88"
        /*0030*/ 	.string	"Build cuda_13.0.r13.0/compiler.36424714_0"
        /*0030*/ 	.string	"-arch sm_100 -m 64 "



//--------------------- .note.nv.cuinfo           --------------------------
	.section	.note.nv.cuinfo,"",@"SHT_NOTE"
	.sectionflags	@"SHF_NOTE_NV_CUINFO"
        /*0018*/ 	.short	0x0002
        /*001a*/ 	.short	0x0064
        /*001c*/ 	.short	0x0082
	.zero		2


//--------------------- .nv.info                  --------------------------
	.section	.nv.info,"",@"SHT_CUDA_INFO"
	.align	4


	//----- nvinfo : EIATTR_REGCOUNT
	.align		4
        /*0000*/ 	.byte	0x04, 0x2f
        /*0002*/ 	.short	(.L_1 - .L_0)
	.align		4
.L_0:
        /*0004*/ 	.word	index@(silu_inplace_f32)
        /*0008*/ 	.word	0x00000010


	//----- nvinfo : EIATTR_FRAME_SIZE
	.align		4
.L_1:
        /*000c*/ 	.byte	0x04, 0x11
        /*000e*/ 	.short	(.L_3 - .L_2)
	.align		4
.L_2:
        /*0010*/ 	.word	index@($__internal_1_$__cuda_sm3x_div_rn_noftz_f32_slowpath)
        /*0014*/ 	.word	0x00000000


	//----- nvinfo : EIATTR_FRAME_SIZE
	.align		4
.L_3:
        /*0018*/ 	.byte	0x04, 0x11
        /*001a*/ 	.short	(.L_5 - .L_4)
	.align		4
.L_4:
        /*001c*/ 	.word	index@(silu_inplace_f32)
        /*0020*/ 	.word	0x00000000


	//----- nvinfo : EIATTR_REGCOUNT
	.align		4
.L_5:
        /*0024*/ 	.byte	0x04, 0x2f
        /*0026*/ 	.short	(.L_7 - .L_6)
	.align		4
.L_6:
        /*0028*/ 	.word	index@(silu_f32)
        /*002c*/ 	.word	0x00000010


	//----- nvinfo : EIATTR_FRAME_SIZE
	.align		4
.L_7:
        /*0030*/ 	.byte	0x04, 0x11
        /*0032*/ 	.short	(.L_9 - .L_8)
	.align		4
.L_8:
        /*0034*/ 	.word	index@($__internal_0_$__cuda_sm3x_div_rn_noftz_f32_slowpath)
        /*0038*/ 	.word	0x00000000


	//----- nvinfo : EIATTR_FRAME_SIZE
	.align		4
.L_9:
        /*003c*/ 	.byte	0x04, 0x11
        /*003e*/ 	.short	(.L_11 - .L_10)
	.align		4
.L_10:
        /*0040*/ 	.word	index@(silu_f32)
        /*0044*/ 	.word	0x00000000


	//----- nvinfo : EIATTR_MIN_STACK_SIZE
	.align		4
.L_11:
        /*0048*/ 	.byte	0x04, 0x12
        /*004a*/ 	.short	(.L_13 - .L_12)
	.align		4
.L_12:
        /*004c*/ 	.word	index@(silu_f32)
        /*0050*/ 	.word	0x00000000


	//----- nvinfo : EIATTR_MIN_STACK_SIZE
	.align		4
.L_13:
        /*0054*/ 	.byte	0x04, 0x12
        /*0056*/ 	.short	(.L_15 - .L_14)
	.align		4
.L_14:
        /*0058*/ 	.word	index@(silu_inplace_f32)
        /*005c*/ 	.word	0x00000000
.L_15:


//--------------------- .nv.compat                --------------------------
	.section	.nv.compat,"",@"SHT_CUDA_COMPAT_INFO"
	.align	4
        /*0000*/ 	.byte	0x02, 0x09, 0x00, 0x00, 0x02, 0x02, 0x01, 0x00, 0x02, 0x05, 0x05, 0x00, 0x03, 0x07, 0x01, 0x01
        /*0010*/ 	.byte	0x02, 0x03, 0x00, 0x00, 0x02, 0x06, 0x01, 0x00, 0x04, 0x0b, 0x08, 0x00, 0x01, 0x00, 0x00, 0x00
        /*0020*/ 	.byte	0x00, 0x00, 0x00, 0x00


//--------------------- .nv.info.silu_f32         --------------------------
	.section	.nv.info.silu_f32,"",@"SHT_CUDA_INFO"
	.sectionflags	@""
	.align	4


	//----- nvinfo : EIATTR_CUDA_API_VERSION
	.align		4
        /*0000*/ 	.byte	0x04, 0x37
        /*0002*/ 	.short	(.L_17 - .L_16)
.L_16:
        /*0004*/ 	.word	0x00000082


	//----- nvinfo : EIATTR_KPARAM_INFO
	.align		4
.L_17:
        /*0008*/ 	.byte	0x04, 0x17
        /*000a*/ 	.short	(.L_19 - .L_18)
.L_18:
        /*000c*/ 	.word	0x00000000
        /*0010*/ 	.short	0x0002
        /*0012*/ 	.short	0x0010
        /*0014*/ 	.byte	0x00, 0xf0, 0x11, 0x00


	//----- nvinfo : EIATTR_KPARAM_INFO
	.align		4
.L_19:
        /*0018*/ 	.byte	0x04, 0x17
        /*001a*/ 	.short	(.L_21 - .L_20)
.L_20:
        /*001c*/ 	.word	0x00000000
        /*0020*/ 	.short	0x0001
        /*0022*/ 	.short	0x0008
        /*0024*/ 	.byte	0x00, 0xf5, 0x21, 0x00


	//----- nvinfo : EIATTR_KPARAM_INFO
	.align		4
.L_21:
        /*0028*/ 	.byte	0x04, 0x17
        /*002a*/ 	.short	(.L_23 - .L_22)
.L_22:
        /*002c*/ 	.word	0x00000000
        /*0030*/ 	.short	0x0000
        /*0032*/ 	.short	0x0000
        /*0034*/ 	.byte	0x00, 0xf5, 0x21, 0x00


	//----- nvinfo : EIATTR_SPARSE_MMA_MASK
	.align		4
.L_23:
        /*0038*/ 	.byte	0x03, 0x50
        /*003a*/ 	.short	0x0000


	//----- nvinfo : EIATTR_MAXREG_COUNT
	.align		4
        /*003c*/ 	.byte	0x03, 0x1b
        /*003e*/ 	.short	0x00ff


	//----- nvinfo : EIATTR_MERCURY_ISA_VERSION
	.align		4
        /*0040*/ 	.byte	0x03, 0x5f
        /*0042*/ 	.short	0x0101


	//----- nvinfo : EIATTR_VRC_CTA_INIT_COUNT
	.align		4
        /*0044*/ 	.byte	0x02, 0x4a
	.zero		1
	.zero		1


	//----- nvinfo : EIATTR_EXIT_INSTR_OFFSETS
	.align		4
        /*0048*/ 	.byte	0x04, 0x1c
        /*004a*/ 	.short	(.L_25 - .L_24)


	//   ....[0]....
.L_24:
        /*004c*/ 	.word	0x00000070


	//   ....[1]....
        /*0050*/ 	.word	0x00000260


	//----- nvinfo : EIATTR_CRS_STACK_SIZE
	.align		4
.L_25:
        /*0054*/ 	.byte	0x04, 0x1e
        /*0056*/ 	.short	(.L_27 - .L_26)
.L_26:
        /*0058*/ 	.word	0x00000000


	//----- nvinfo : EIATTR_CBANK_PARAM_SIZE
	.align		4
.L_27:
        /*005c*/ 	.byte	0x03, 0x19
        /*005e*/ 	.short	0x0014


	//----- nvinfo : EIATTR_PARAM_CBANK
	.align		4
        /*0060*/ 	.byte	0x04, 0x0a
        /*0062*/ 	.short	(.L_29 - .L_28)
	.align		4
.L_28:
        /*0064*/ 	.word	index@(.nv.constant0.silu_f32)
        /*0068*/ 	.short	0x0380
        /*006a*/ 	.short	0x0014


	//----- nvinfo : EIATTR_SW_WAR
	.align		4
.L_29:
        /*006c*/ 	.byte	0x04, 0x36
        /*006e*/ 	.short	(.L_31 - .L_30)
.L_30:
        /*0070*/ 	.word	0x00000008
.L_31:


//--------------------- .nv.info.silu_inplace_f32 --------------------------
	.section	.nv.info.silu_inplace_f32,"",@"SHT_CUDA_INFO"
	.sectionflags	@""
	.align	4


	//----- nvinfo : EIATTR_CUDA_API_VERSION
	.align		4
        /*0000*/ 	.byte	0x04, 0x37
        /*0002*/ 	.short	(.L_33 - .L_32)
.L_32:
        /*0004*/ 	.word	0x00000082


	//----- nvinfo : EIATTR_KPARAM_INFO
	.align		4
.L_33:
        /*0008*/ 	.byte	0x04, 0x17
        /*000a*/ 	.short	(.L_35 - .L_34)
.L_34:
        /*000c*/ 	.word	0x00000000
        /*0010*/ 	.short	0x0001
        /*0012*/ 	.short	0x0008
        /*0014*/ 	.byte	0x00, 0xf0, 0x11, 0x00


	//----- nvinfo : EIATTR_KPARAM_INFO
	.align		4
.L_35:
        /*0018*/ 	.byte	0x04, 0x17
        /*001a*/ 	.short	(.L_37 - .L_36)
.L_36:
        /*001c*/ 	.word	0x00000000
        /*0020*/ 	.short	0x0000
        /*0022*/ 	.short	0x0000
        /*0024*/ 	.byte	0x00, 0xf5, 0x21, 0x00


	//----- nvinfo : EIATTR_SPARSE_MMA_MASK
	.align		4
.L_37:
        /*0028*/ 	.byte	0x03, 0x50
        /*002a*/ 	.short	0x0000


	//----- nvinfo : EIATTR_MAXREG_COUNT
	.align		4
        /*002c*/ 	.byte	0x03, 0x1b
        /*002e*/ 	.short	0x00ff


	//----- nvinfo : EIATTR_MERCURY_ISA_VERSION
	.align		4
        /*0030*/ 	.byte	0x03, 0x5f
        /*0032*/ 	.short	0x0101


	//----- nvinfo : EIATTR_VRC_CTA_INIT_COUNT
	.align		4
        /*0034*/ 	.byte	0x02, 0x4a
	.zero		1
	.zero		1


	//----- nvinfo : EIATTR_EXIT_INSTR_OFFSETS
	.align		4
        /*0038*/ 	.byte	0x04, 0x1c
        /*003a*/ 	.short	(.L_39 - .L_38)


	//   ....[0]....
.L_38:
        /*003c*/ 	.word	0x00000070


	//   ....[1]....
        /*0040*/ 	.word	0x00000240


	//----- nvinfo : EIATTR_CRS_STACK_SIZE
	.align		4
.L_39:
        /*0044*/ 	.byte	0x04, 0x1e
        /*0046*/ 	.short	(.L_41 - .L_40)
.L_40:
        /*0048*/ 	.word	0x00000000


	//----- nvinfo : EIATTR_CBANK_PARAM_SIZE
	.align		4
.L_41:
        /*004c*/ 	.byte	0x03, 0x19
        /*004e*/ 	.short	0x000c


	//----- nvinfo : EIATTR_PARAM_CBANK
	.align		4
        /*0050*/ 	.byte	0x04, 0x0a
        /*0052*/ 	.short	(.L_43 - .L_42)
	.align		4
.L_42:
        /*0054*/ 	.word	index@(.nv.constant0.silu_inplace_f32)
        /*0058*/ 	.short	0x0380
        /*005a*/ 	.short	0x000c


	//----- nvinfo : EIATTR_SW_WAR
	.align		4
.L_43:
        /*005c*/ 	.byte	0x04, 0x36
        /*005e*/ 	.short	(.L_45 - .L_44)
.L_44:
        /*0060*/ 	.word	0x00000008
.L_45:


//--------------------- .nv.callgraph             --------------------------
	.section	.nv.callgraph,"",@"SHT_CUDA_CALLGRAPH"
	.align	4
	.sectionentsize	8
	.align		4
        /*0000*/ 	.word	0x00000000
	.align		4
        /*0004*/ 	.word	0xffffffff
	.align		4
        /*0008*/ 	.word	0x00000000
	.align		4
        /*000c*/ 	.word	0xfffffffe
	.align		4
        /*0010*/ 	.word	0x00000000
	.align		4
        /*0014*/ 	.word	0xfffffffd
	.align		4
        /*0018*/ 	.word	0x00000000
	.align		4
        /*001c*/ 	.word	0xfffffffc


//--------------------- .text.silu_f32            --------------------------
	.section	.text.silu_f32,"ax",@progbits
	.align	128
        .global         silu_f32
        .type           silu_f32,@function
        .size           silu_f32,(.L_x_28 - silu_f32)
        .other          silu_f32,@"STO_CUDA_ENTRY STV_DEFAULT"
silu_f32:
.text.silu_f32:
[----:B------:R-:W-:Y:S01]  /*0000*/  LDC R1, c[0x0][0x37c] ;  /* 0x0000df00ff017b82 */ /* 0x000fe20000000800 */
[----:B------:R-:W0:Y:S07]  /*0010*/  S2R R3, SR_TID.X ;  /* 0x0000000000037919 */ /* 0x000e2e0000002100 */
[----:B------:R-:W0:Y:S01]  /*0020*/  S2UR UR4, SR_CTAID.X ;  /* 0x00000000000479c3 */ /* 0x000e220000002500 */
[----:B------:R-:W1:Y:S07]  /*0030*/  LDCU UR5, c[0x0][0x390] ;  /* 0x00007200ff0577ac */ /* 0x000e6e0008000800 */
[----:B------:R-:W0:Y:S02]  /*0040*/  LDC R2, c[0x0][0x360] ;  /* 0x0000d800ff027b82 */ /* 0x000e240000000800 */
[----:B0-----:R-:W-:-:S05]  /*0050*/  IMAD R2, R2, UR4, R3 ;  /* 0x0000000402027c24 */ /* 0x001fca000f8e0203 */
[----:B-1----:R-:W-:-:S13]  /*0060*/  ISETP.GE.AND P0, PT, R2, UR5, PT ;  /* 0x0000000502007c0c */ /* 0x002fda000bf06270 */
[----:B------:R-:W-:Y:S05]  /*0070*/  @P0 EXIT ;  /* 0x000000000000094d */ /* 0x000fea0003800000 */
[----:B------:R-:W0:Y:S01]  /*0080*/  LDC.64 R4, c[0x0][0x380] ;  /* 0x0000e000ff047b82 */ /* 0x000e220000000a00 */
[----:B------:R-:W1:Y:S01]  /*0090*/  LDCU.64 UR4, c[0x0][0x358] ;  /* 0x00006b00ff0477ac */ /* 0x000e620008000a00 */
[----:B0-----:R-:W-:-:S05]  /*00a0*/  IMAD.WIDE R4, R2, 0x4, R4 ;  /* 0x0000000402047825 */ /* 0x001fca00078e0204 */
[----:B-1----:R-:W2:Y:S01]  /*00b0*/  LDG.E R0, desc[UR4][R4.64] ;  /* 0x0000000404007981 */ /* 0x002ea2000c1e1900 */
[----:B------:R-:W-:Y:S01]  /*00c0*/  IMAD.MOV.U32 R3, RZ, RZ, 0x3bbb989d ;  /* 0x3bbb989dff037424 */ /* 0x000fe200078e00ff */
[----:B------:R-:W-:Y:S01]  /*00d0*/  BSSY.RECONVERGENT B0, `(.L_x_0) ;  /* 0x0000015000007945 */ /* 0x000fe20003800200 */
[----:B------:R-:W-:Y:S02]  /*00e0*/  IMAD.MOV.U32 R6, RZ, RZ, 0x437c0000 ;  /* 0x437c0000ff067424 */ /* 0x000fe400078e00ff */
[----:B--2---:R-:W-:-:S04]  /*00f0*/  FFMA.SAT R3, R0, -R3, 0.5 ;  /* 0x3f00000000037423 */ /* 0x004fc80000002803 */
[----:B------:R-:W-:-:S04]  /*0100*/  FFMA.RM R3, R3, R6, 12582913 ;  /* 0x4b40000103037423 */ /* 0x000fc80000004006 */
[C---:B------:R-:W-:Y:S01]  /*0110*/  FADD R7, R3.reuse, -12583039 ;  /* 0xcb40007f03077421 */ /* 0x040fe20000000000 */
[----:B------:R-:W-:-:S03]  /*0120*/  IMAD.SHL.U32 R3, R3, 0x800000, RZ ;  /* 0x0080000003037824 */ /* 0x000fc600078e00ff */
[----:B------:R-:W-:-:S04]  /*0130*/  FFMA R7, R0, -1.4426950216293334961, -R7 ;  /* 0xbfb8aa3b00077823 */ /* 0x000fc80000000807 */
[----:B------:R-:W-:-:S04]  /*0140*/  FFMA R7, R0, -1.925963033500011079e-08, R7 ;  /* 0xb2a5706000077823 */ /* 0x000fc80000000007 */
[----:B------:R-:W0:Y:S02]  /*0150*/  MUFU.EX2 R6, R7 ;  /* 0x0000000700067308 */ /* 0x000e240000000800 */
[----:B0-----:R-:W-:-:S06]  /*0160*/  FFMA R3, R3, R6, 1 ;  /* 0x3f80000003037423 */ /* 0x001fcc0000000006 */
[----:B------:R-:W0:Y:S08]  /*0170*/  MUFU.RCP R4, R3 ;  /* 0x0000000300047308 */ /* 0x000e300000001000 */
[----:B------:R-:W1:Y:S01]  /*0180*/  FCHK P0, R0, R3 ;  /* 0x0000000300007302 */ /* 0x000e620000000000 */
[----:B0-----:R-:W-:-:S04]  /*0190*/  FFMA R5, -R3, R4, 1 ;  /* 0x3f80000003057423 */ /* 0x001fc80000000104 */
[----:B------:R-:W-:-:S04]  /*01a0*/  FFMA R5, R4, R5, R4 ;  /* 0x0000000504057223 */ /* 0x000fc80000000004 */
[----:B------:R-:W-:-:S04]  /*01b0*/  FFMA R4, R0, R5, RZ ;  /* 0x0000000500047223 */ /* 0x000fc800000000ff */
[----:B------:R-:W-:-:S04]  /*01c0*/  FFMA R6, -R3, R4, R0 ;  /* 0x0000000403067223 */ /* 0x000fc80000000100 */
[----:B------:R-:W-:Y:S01]  /*01d0*/  FFMA R9, R5, R6, R4 ;  /* 0x0000000605097223 */ /* 0x000fe20000000004 */
[----:B-1----:R-:W-:Y:S06]  /*01e0*/  @!P0 BRA `(.L_x_1) ;  /* 0x00000000000c8947 */ /* 0x002fec0003800000 */
[----:B------:R-:W-:-:S07]  /*01f0*/  MOV R4, 0x210 ;  /* 0x0000021000047802 */ /* 0x000fce0000000f00 */
[----:B------:R-:W-:Y:S05]  /*0200*/  CALL.REL.NOINC `($__internal_0_$__cuda_sm3x_div_rn_noftz_f32_slowpath) ;  /* 0x0000000000187944 */ /* 0x000fea0003c00000 */
[----:B------:R-:W-:-:S07]  /*0210*/  IMAD.MOV.U32 R9, RZ, RZ, R0 ;  /* 0x000000ffff097224 */ /* 0x000fce00078e0000 */
.L_x_1:
[----:B------:R-:W-:Y:S05]  /*0220*/  BSYNC.RECONVERGENT B0 ;  /* 0x0000000000007941 */ /* 0x000fea0003800200 */
.L_x_0:
[----:B------:R-:W0:Y:S02]  /*0230*/  LDC.64 R4, c[0x0][0x388] ;  /* 0x0000e200ff047b82 */ /* 0x000e240000000a00 */
[----:B0-----:R-:W-:-:S05]  /*0240*/  IMAD.WIDE R2, R2, 0x4, R4 ;  /* 0x0000000402027825 */ /* 0x001fca00078e0204 */
[----:B------:R-:W-:Y:S01]  /*0250*/  STG.E desc[UR4][R2.64], R9 ;  /* 0x0000000902007986 */ /* 0x000fe2000c101904 */
[----:B------:R-:W-:Y:S05]  /*0260*/  EXIT ;  /* 0x000000000000794d */ /* 0x000fea0003800000 */
        .weak           $__internal_0_$__cuda_sm3x_div_rn_noftz_f32_slowpath
        .type           $__internal_0_$__cuda_sm3x_div_rn_noftz_f32_slowpath,@function
        .size           $__internal_0_$__cuda_sm3x_div_rn_noftz_f32_slowpath,(.L_x_28 - $__internal_0_$__cuda_sm3x_div_rn_noftz_f32_slowpath)
$__internal_0_$__cuda_sm3x_div_rn_noftz_f32_slowpath:
[--C-:B------:R-:W-:Y:S01]  /*0270*/  SHF.R.U32.HI R6, RZ, 0x17, R3.reuse ;  /* 0x00000017ff067819 */ /* 0x100fe20000011603 */
[----:B------:R-:W-:Y:S01]  /*0280*/  BSSY.RECONVERGENT B1, `(.L_x_2) ;  /* 0x0000064000017945 */ /* 0x000fe20003800200 */
[--C-:B------:R-:W-:Y:S01]  /*0290*/  SHF.R.U32.HI R5, RZ, 0x17, R0.reuse ;  /* 0x00000017ff057819 */ /* 0x100fe20000011600 */
[----:B------:R-:W-:Y:S01]  /*02a0*/  IMAD.MOV.U32 R7, RZ, RZ, R0 ;  /* 0x000000ffff077224 */ /* 0x000fe200078e0000 */
[----:B------:R-:W-:Y:S01]  /*02b0*/  LOP3.LUT R6, R6, 0xff, RZ, 0xc0, !PT ;  /* 0x000000ff06067812 */ /* 0x000fe200078ec0ff */
[----:B------:R-:W-:Y:S01]  /*02c0*/  IMAD.MOV.U32 R8, RZ, RZ, R3 ;  /* 0x000000ffff087224 */ /* 0x000fe200078e0003 */
[----:B------:R-:W-:-:S03]  /*02d0*/  LOP3.LUT R5, R5, 0xff, RZ, 0xc0, !PT ;  /* 0x000000ff05057812 */ /* 0x000fc600078ec0ff */
[----:B------:R-:W-:Y:S02]  /*02e0*/  VIADD R11, R6, 0xffffffff ;  /* 0xffffffff060b7836 */ /* 0x000fe40000000000 */
[----:B------:R-:W-:-:S03]  /*02f0*/  VIADD R10, R5, 0xffffffff ;  /* 0xffffffff050a7836 */ /* 0x000fc60000000000 */
[----:B------:R-:W-:-:S04]  /*0300*/  ISETP.GT.U32.AND P0, PT, R11, 0xfd, PT ;  /* 0x000000fd0b00780c */ /* 0x000fc80003f04070 */
[----:B------:R-:W-:-:S13]  /*0310*/  ISETP.GT.U32.OR P0, PT, R10, 0xfd, P0 ;  /* 0x000000fd0a00780c */ /* 0x000fda0000704470 */
[----:B------:R-:W-:Y:S01]  /*0320*/  @!P0 IMAD.MOV.U32 R9, RZ, RZ, RZ ;  /* 0x000000ffff098224 */ /* 0x000fe200078e00ff */
[----:B------:R-:W-:Y:S06]  /*0330*/  @!P0 BRA `(.L_x_3) ;  /* 0x00000000005c8947 */ /* 0x000fec0003800000 */
[----:B------:R-:W-:Y:S02]  /*0340*/  FSETP.GTU.FTZ.AND P0, PT, |R0|, +INF , PT ;  /* 0x7f8000000000780b */ /* 0x000fe40003f1c200 */
[----:B------:R-:W-:-:S04]  /*0350*/  FSETP.GTU.FTZ.AND P1, PT, |R3|, +INF , PT ;  /* 0x7f8000000300780b */ /* 0x000fc80003f3c200 */
[----:B------:R-:W-:-:S13]  /*0360*/  PLOP3.LUT P0, PT, P0, P1, PT, 0xf8, 0x8f ;  /* 0x00000000008f781c */ /* 0x000fda0000703f70 */
[----:B------:R-:W-:Y:S05]  /*0370*/  @P0 BRA `(.L_x_4) ;  /* 0x00000004004c0947 */ /* 0x000fea0003800000 */
[----:B------:R-:W-:-:S13]  /*0380*/  LOP3.LUT P0, RZ, R8, 0x7fffffff, R7, 0xc8, !PT ;  /* 0x7fffffff08ff7812 */ /* 0x000fda000780c807 */
[----:B------:R-:W-:Y:S05]  /*0390*/  @!P0 BRA `(.L_x_5) ;  /* 0x00000004003c8947 */ /* 0x000fea0003800000 */
[C---:B------:R-:W-:Y:S02]  /*03a0*/  FSETP.NEU.FTZ.AND P2, PT, |R0|.reuse, +INF , PT ;  /* 0x7f8000000000780b */ /* 0x040fe40003f5d200 */
[----:B------:R-:W-:Y:S02]  /*03b0*/  FSETP.NEU.FTZ.AND P1, PT, |R3|, +INF , PT ;  /* 0x7f8000000300780b */ /* 0x000fe40003f3d200 */
[----:B------:R-:W-:-:S11]  /*03c0*/  FSETP.NEU.FTZ.AND P0, PT, |R0|, +INF , PT ;  /* 0x7f8000000000780b */ /* 0x000fd60003f1d200 */
[----:B------:R-:W-:Y:S05]  /*03d0*/  @!P1 BRA !P2, `(.L_x_5) ;  /* 0x00000004002c9947 */ /* 0x000fea0005000000 */
[----:B------:R-:W-:-:S04]  /*03e0*/  LOP3.LUT P2, RZ, R7, 0x7fffffff, RZ, 0xc0, !PT ;  /* 0x7fffffff07ff7812 */ /* 0x000fc8000784c0ff */
[----:B------:R-:W-:-:S13]  /*03f0*/  PLOP3.LUT P1, PT, P1, P2, PT, 0x2f, 0xf2 ;  /* 0x0000000000f2781c */ /* 0x000fda0000f24577 */
[----:B------:R-:W-:Y:S05]  /*0400*/  @P1 BRA `(.L_x_6) ;  /* 0x0000000400181947 */ /* 0x000fea0003800000 */
[----:B------:R-:W-:-:S04]  /*0410*/  LOP3.LUT P1, RZ, R8, 0x7fffffff, RZ, 0xc0, !PT ;  /* 0x7fffffff08ff7812 */ /* 0x000fc8000782c0ff */
[----:B------:R-:W-:-:S13]  /*0420*/  PLOP3.LUT P0, PT, P0, P1, PT, 0x2f, 0xf2 ;  /* 0x0000000000f2781c */ /* 0x000fda0000702577 */
[----:B------:R-:W-:Y:S05]  /*0430*/  @P0 BRA `(.L_x_7) ;  /* 0x0000000400000947 */ /* 0x000fea0003800000 */
[----:B------:R-:W-:Y:S02]  /*0440*/  ISETP.GE.AND P0, PT, R10, RZ, PT ;  /* 0x000000ff0a00720c */ /* 0x000fe40003f06270 */
[----:B------:R-:W-:-:S11]  /*0450*/  ISETP.GE.AND P1, PT, R11, RZ, PT ;  /* 0x000000ff0b00720c */ /* 0x000fd60003f26270 */
[----:B------:R-:W-:Y:S02]  /*0460*/  @P0 IMAD.MOV.U32 R9, RZ, RZ, RZ ;  /* 0x000000ffff090224 */ /* 0x000fe400078e00ff */
[----:B------:R-:W-:Y:S01]  /*0470*/  @!P0 FFMA R7, R0, 1.84467440737095516160e+19, RZ ;  /* 0x5f80000000078823 */ /* 0x000fe200000000ff */
[----:B------:R-:W-:Y:S02]  /*0480*/  @!P0 IMAD.MOV.U32 R9, RZ, RZ, -0x40 ;  /* 0xffffffc0ff098424 */ /* 0x000fe400078e00ff */
[----:B------:R-:W-:-:S03]  /*0490*/  @!P1 FFMA R8, R3, 1.84467440737095516160e+19, RZ ;  /* 0x5f80000003089823 */ /* 0x000fc600000000ff */
[----:B------:R-:W-:-:S07]  /*04a0*/  @!P1 IADD3 R9, PT, PT, R9, 0x40, RZ ;  /* 0x0000004009099810 */ /* 0x000fce0007ffe0ff */
.L_x_3:
[----:B------:R-:W-:Y:S01]  /*04b0*/  LEA R3, R6, 0xc0800000, 0x17 ;  /* 0xc080000006037811 */ /* 0x000fe200078eb8ff */
[----:B------:R-:W-:Y:S01]  /*04c0*/  VIADD R5, R5, 0xffffff81 ;  /* 0xffffff8105057836 */ /* 0x000fe20000000000 */
[----:B------:R-:W-:Y:S03]  /*04d0*/  BSSY.RECONVERGENT B2, `(.L_x_8) ;  /* 0x0000035000027945 */ /* 0x000fe60003800200 */
[----:B------:R-:W-:Y:S01]  /*04e0*/  IMAD.IADD R3, R8, 0x1, -R3 ;  /* 0x0000000108037824 */ /* 0x000fe200078e0a03 */
[C---:B------:R-:W-:Y:S01]  /*04f0*/  IADD3 R6, PT, PT, R5.reuse, 0x7f, -R6 ;  /* 0x0000007f05067810 */ /* 0x040fe20007ffe806 */
[----:B------:R-:W-:Y:S02]  /*0500*/  IMAD R0, R5, -0x800000, R7 ;  /* 0xff80000005007824 */ /* 0x000fe400078e0207 */
[----:B------:R-:W0:Y:S01]  /*0510*/  MUFU.RCP R8, R3 ;  /* 0x0000000300087308 */ /* 0x000e220000001000 */
[----:B------:R-:W-:Y:S01]  /*0520*/  FADD.FTZ R11, -R3, -RZ ;  /* 0x800000ff030b7221 */ /* 0x000fe20000010100 */
[----:B------:R-:W-:-:S03]  /*0530*/  IMAD.IADD R6, R6, 0x1, R9 ;  /* 0x0000000106067824 */ /* 0x000fc600078e0209 */
[----:B0-----:R-:W-:-:S04]  /*0540*/  FFMA R13, R8, R11, 1 ;  /* 0x3f800000080d7423 */ /* 0x001fc8000000000b */
[----:B------:R-:W-:-:S04]  /*0550*/  FFMA R10, R8, R13, R8 ;  /* 0x0000000d080a7223 */ /* 0x000fc80000000008 */
[----:B------:R-:W-:-:S04]  /*0560*/  FFMA R7, R0, R10, RZ ;  /* 0x0000000a00077223 */ /* 0x000fc800000000ff */
[----:B------:R-:W-:-:S04]  /*0570*/  FFMA R8, R11, R7, R0 ;  /* 0x000000070b087223 */ /* 0x000fc80000000000 */
[----:B------:R-:W-:-:S04]  /*0580*/  FFMA R7, R10, R8, R7 ;  /* 0x000000080a077223 */ /* 0x000fc80000000007 */
[----:B------:R-:W-:-:S04]  /*0590*/  FFMA R8, R11, R7, R0 ;  /* 0x000000070b087223 */ /* 0x000fc80000000000 */
[----:B------:R-:W-:-:S05]  /*05a0*/  FFMA R0, R10, R8, R7 ;  /* 0x000000080a007223 */ /* 0x000fca0000000007 */
[----:B------:R-:W-:-:S04]  /*05b0*/  SHF.R.U32.HI R3, RZ, 0x17, R0 ;  /* 0x00000017ff037819 */ /* 0x000fc80000011600 */
[----:B------:R-:W-:-:S05]  /*05c0*/  LOP3.LUT R3, R3, 0xff, RZ, 0xc0, !PT ;  /* 0x000000ff03037812 */ /* 0x000fca00078ec0ff */
[----:B------:R-:W-:-:S04]  /*05d0*/  IMAD.IADD R9, R3, 0x1, R6 ;  /* 0x0000000103097824 */ /* 0x000fc800078e0206 */
[----:B------:R-:W-:-:S05]  /*05e0*/  VIADD R3, R9, 0xffffffff ;  /* 0xffffffff09037836 */ /* 0x000fca0000000000 */
[----:B------:R-:W-:-:S13]  /*05f0*/  ISETP.GE.U32.AND P0, PT, R3, 0xfe, PT ;  /* 0x000000fe0300780c */ /* 0x000fda0003f06070 */
[----:B------:R-:W-:Y:S05]  /*0600*/  @!P0 BRA `(.L_x_9) ;  /* 0x0000000000808947 */ /* 0x000fea0003800000 */
[----:B------:R-:W-:-:S13]  /*0610*/  ISETP.GT.AND P0, PT, R9, 0xfe, PT ;  /* 0x000000fe0900780c */ /* 0x000fda0003f04270 */
[----:B------:R-:W-:Y:S05]  /*0620*/  @P0 BRA `(.L_x_10) ;  /* 0x00000000006c0947 */ /* 0x000fea0003800000 */
[----:B------:R-:W-:-:S13]  /*0630*/  ISETP.GE.AND P0, PT, R9, 0x1, PT ;  /* 0x000000010900780c */ /* 0x000fda0003f06270 */
[----:B------:R-:W-:Y:S05]  /*0640*/  @P0 BRA `(.L_x_11) ;  /* 0x0000000000740947 */ /* 0x000fea0003800000 */
[----:B------:R-:W-:Y:S02]  /*0650*/  ISETP.GE.AND P0, PT, R9, -0x18, PT ;  /* 0xffffffe80900780c */ /* 0x000fe40003f06270 */
[----:B------:R-:W-:-:S11]  /*0660*/  LOP3.LUT R0, R0, 0x80000000, RZ, 0xc0, !PT ;  /* 0x8000000000007812 */ /* 0x000fd600078ec0ff */
[----:B------:R-:W-:Y:S05]  /*0670*/  @!P0 BRA `(.L_x_11) ;  /* 0x0000000000688947 */ /* 0x000fea0003800000 */
[CCC-:B------:R-:W-:Y:S01]  /*0680*/  FFMA.RZ R3, R10.reuse, R8.reuse, R7.reuse ;  /* 0x000000080a037223 */ /* 0x1c0fe2000000c007 */
[CCC-:B------:R-:W-:Y:S01]  /*0690*/  FFMA.RM R6, R10.reuse, R8.reuse, R7.reuse ;  /* 0x000000080a067223 */ /* 0x1c0fe20000004007 */
[C---:B------:R-:W-:Y:S02]  /*06a0*/  ISETP.NE.AND P2, PT, R9.reuse, RZ, PT ;  /* 0x000000ff0900720c */ /* 0x040fe40003f45270 */
[----:B------:R-:W-:Y:S02]  /*06b0*/  ISETP.NE.AND P1, PT, R9, RZ, PT ;  /* 0x000000ff0900720c */ /* 0x000fe40003f25270 */
[----:B------:R-:W-:Y:S01]  /*06c0*/  LOP3.LUT R5, R3, 0x7fffff, RZ, 0xc0, !PT ;  /* 0x007fffff03057812 */ /* 0x000fe200078ec0ff */
[----:B------:R-:W-:Y:S01]  /*06d0*/  FFMA.RP R3, R10, R8, R7 ;  /* 0x000000080a037223 */ /* 0x000fe20000008007 */
[----:B------:R-:W-:Y:S01]  /*06e0*/  IADD3 R8, PT, PT, R9, 0x20, RZ ;  /* 0x0000002009087810 */ /* 0x000fe20007ffe0ff */
[----:B------:R-:W-:Y:S01]  /*06f0*/  IMAD.MOV R7, RZ, RZ, -R9 ;  /* 0x000000ffff077224 */ /* 0x000fe200078e0a09 */
[----:B------:R-:W-:-:S02]  /*0700*/  LOP3.LUT R5, R5, 0x800000, RZ, 0xfc, !PT ;  /* 0x0080000005057812 */ /* 0x000fc400078efcff */
[----:B------:R-:W-:Y:S02]  /*0710*/  FSETP.NEU.FTZ.AND P0, PT, R3, R6, PT ;  /* 0x000000060300720b */ /* 0x000fe40003f1d000 */
[----:B------:R-:W-:Y:S02]  /*0720*/  SHF.L.U32 R8, R5, R8, RZ ;  /* 0x0000000805087219 */ /* 0x000fe400000006ff */
[----:B------:R-:W-:Y:S02]  /*0730*/  SEL R6, R7, RZ, P2 ;  /* 0x000000ff07067207 */ /* 0x000fe40001000000 */
[----:B------:R-:W-:Y:S02]  /*0740*/  ISETP.NE.AND P1, PT, R8, RZ, P1 ;  /* 0x000000ff0800720c */ /* 0x000fe40000f25270 */
[----:B------:R-:W-:Y:S02]  /*0750*/  SHF.R.U32.HI R6, RZ, R6, R5 ;  /* 0x00000006ff067219 */ /* 0x000fe40000011605 */
[----:B------:R-:W-:-:S02]  /*0760*/  PLOP3.LUT P0, PT, P0, P1, PT, 0xf8, 0x8f ;  /* 0x00000000008f781c */ /* 0x000fc40000703f70 */
[----:B------:R-:W-:Y:S02]  /*0770*/  SHF.R.U32.HI R8, RZ, 0x1, R6 ;  /* 0x00000001ff087819 */ /* 0x000fe40000011606 */
[----:B------:R-:W-:-:S04]  /*0780*/  SEL R3, RZ, 0x1, !P0 ;  /* 0x00000001ff037807 */ /* 0x000fc80004000000 */
[----:B------:R-:W-:-:S04]  /*0790*/  LOP3.LUT R3, R3, 0x1, R8, 0xf8, !PT ;  /* 0x0000000103037812 */ /* 0x000fc800078ef808 */
[----:B------:R-:W-:-:S05]  /*07a0*/  LOP3.LUT R3, R3, R6, RZ, 0xc0, !PT ;  /* 0x0000000603037212 */ /* 0x000fca00078ec0ff */
[----:B------:R-:W-:-:S05]  /*07b0*/  IMAD.IADD R3, R8, 0x1, R3 ;  /* 0x0000000108037824 */ /* 0x000fca00078e0203 */
[----:B------:R-:W-:Y:S01]  /*07c0*/  LOP3.LUT R0, R3, R0, RZ, 0xfc, !PT ;  /* 0x0000000003007212 */ /* 0x000fe200078efcff */
[----:B------:R-:W-:Y:S06]  /*07d0*/  BRA `(.L_x_11) ;  /* 0x0000000000107947 */ /* 0x000fec0003800000 */
.L_x_10:
[----:B------:R-:W-:-:S04]  /*07e0*/  LOP3.LUT R0, R0, 0x80000000, RZ, 0xc0, !PT ;  /* 0x8000000000007812 */ /* 0x000fc800078ec0ff */
[----:B------:R-:W-:Y:S01]  /*07f0*/  LOP3.LUT R0, R0, 0x7f800000, RZ, 0xfc, !PT ;  /* 0x7f80000000007812 */ /* 0x000fe200078efcff */
[----:B------:R-:W-:Y:S06]  /*0800*/  BRA `(.L_x_11) ;  /* 0x0000000000047947 */ /* 0x000fec0003800000 */
.L_x_9:
[----:B------:R-:W-:-:S07]  /*0810*/  IMAD R0, R6, 0x800000, R0 ;  /* 0x0080000006007824 */ /* 0x000fce00078e0200 */
.L_x_11:
[----:B------:R-:W-:Y:S05]  /*0820*/  BSYNC.RECONVERGENT B2 ;  /* 0x0000000000027941 */ /* 0x000fea0003800200 */
.L_x_8:
[----:B------:R-:W-:Y:S05]  /*0830*/  BRA `(.L_x_12) ;  /* 0x0000000000207947 */ /* 0x000fea0003800000 */
.L_x_7:
[----:B------:R-:W-:-:S04]  /*0840*/  LOP3.LUT R0, R8, 0x80000000, R7, 0x48, !PT ;  /* 0x8000000008007812 */ /* 0x000fc800078e4807 */
[----:B------:R-:W-:Y:S01]  /*0850*/  LOP3.LUT R0, R0, 0x7f800000, RZ, 0xfc, !PT ;  /* 0x7f80000000007812 */ /* 0x000fe200078efcff */
[----:B------:R-:W-:Y:S06]  /*0860*/  BRA `(.L_x_12) ;  /* 0x0000000000147947 */ /* 0x000fec0003800000 */
.L_x_6:
[----:B------:R-:W-:Y:S01]  /*0870*/  LOP3.LUT R0, R8, 0x80000000, R7, 0x48, !PT ;  /* 0x8000000008007812 */ /* 0x000fe200078e4807 */
[----:B------:R-:W-:Y:S06]  /*0880*/  BRA `(.L_x_12) ;  /* 0x00000000000c7947 */ /* 0x000fec0003800000 */
.L_x_5:
[----:B------:R-:W0:Y:S01]  /*0890*/  MUFU.RSQ R0, -QNAN ;  /* 0xffc0000000007908 */ /* 0x000e220000001400 */
[----:B------:R-:W-:Y:S05]  /*08a0*/  BRA `(.L_x_12) ;  /* 0x0000000000047947 */ /* 0x000fea0003800000 */
.L_x_4:
[----:B------:R-:W-:-:S07]  /*08b0*/  FADD.FTZ R0, R0, R3 ;  /* 0x0000000300007221 */ /* 0x000fce0000010000 */
.L_x_12:
[----:B------:R-:W-:Y:S05]  /*08c0*/  BSYNC.RECONVERGENT B1 ;  /* 0x0000000000017941 */ /* 0x000fea0003800200 */
.L_x_2:
[----:B------:R-:W-:-:S04]  /*08d0*/  IMAD.MOV.U32 R5, RZ, RZ, 0x0 ;  /* 0x00000000ff057424 */ /* 0x000fc800078e00ff */
[----:B0-----:R-:W-:Y:S05]  /*08e0*/  RET.REL.NODEC R4 `(silu_f32) ;  /* 0xfffffff404c47950 */ /* 0x001fea0003c3ffff */
.L_x_13:
[----:B------:R-:W-:-:S00]  /*08f0*/  BRA `(.L_x_13) ;  /* 0xfffffffc00fc7947 */ /* 0x000fc0000383ffff */
[----:B------:R-:W-:-:S00]  /*0900*/  NOP ;  /* 0x0000000000007918 */ /* 0x000fc00000000000 */
[----:B------:R-:W-:-:S00]  /*0910*/  NOP ;  /* 0x0000000000007918 */ /* 0x000fc00000000000 */
[----:B------:R-:W-:-:S00]  /*0920*/  NOP ;  /* 0x0000000000007918 */ /* 0x000fc00000000000 */
[----:B------:R-:W-:-:S00]  /*0930*/  NOP ;  /* 0x0000000000007918 */ /* 0x000fc00000000000 */
[----:B------:R-:W-:-:S00]  /*0940*/  NOP ;  /* 0x0000000000007918 */ /* 0x000fc00000000000 */
[----:B------:R-:W-:-:S00]  /*0950*/  NOP ;  /* 0x0000000000007918 */ /* 0x000fc00000000000 */
[----:B------:R-:W-:-:S00]  /*0960*/  NOP ;  /* 0x0000000000007918 */ /* 0x000fc00000000000 */
[----:B------:R-:W-:-:S00]  /*0970*/  NOP ;  /* 0x0000000000007918 */ /* 0x000fc00000000000 */
.L_x_28:


//--------------------- .text.silu_inplace_f32    --------------------------
	.section	.text.silu_inplace_f32,"ax",@progbits
	.align	128
        .global         silu_inplace_f32
        .type           silu_inplace_f32,@function
        .size           silu_inplace_f32,(.L_x_29 - silu_inplace_f32)
        .other          silu_inplace_f32,@"STO_CUDA_ENTRY STV_DEFAULT"
silu_inplace_f32:
.text.silu_inplace_f32:
        /* <DEDUP_REMOVED lines=20> */
[----:B------:R-:W-:-:S06]  /*0140*/  FFMA R3, R0, -1.925963033500011079e-08, R3 ;  /* 0xb2a5706000037823 */ /* 0x000fcc0000000003 */
        /* <DEDUP_REMOVED lines=11> */
[----:B------:R-:W-:Y:S05]  /*0200*/  CALL.REL.NOINC `($__internal_1_$__cuda_sm3x_div_rn_noftz_f32_slowpath) ;  /* 0x0000000000107944 */ /* 0x000fea0003c00000 */
[----:B------:R-:W-:-:S07]  /*0210*/  IMAD.MOV.U32 R7, RZ, RZ, R0 ;  /* 0x000000ffff077224 */ /* 0x000fce00078e0000 */
.L_x_15:
[----:B------:R-:W-:Y:S05]  /*0220*/  BSYNC.RECONVERGENT B0 ;  /* 0x0000000000007941 */ /* 0x000fea0003800200 */
.L_x_14:
[----:B------:R-:W-:Y:S01]  /*0230*/  STG.E desc[UR4][R4.64], R7 ;  /* 0x0000000704007986 */ /* 0x000fe2000c101904 */
[----:B------:R-:W-:Y:S05]  /*0240*/  EXIT ;  /* 0x000000000000794d */ /* 0x000fea0003800000 */
        .weak           $__internal_1_$__cuda_sm3x_div_rn_noftz_f32_slowpath
        .type           $__internal_1_$__cuda_sm3x_div_rn_noftz_f32_slowpath,@function
        .size           $__internal_1_$__cuda_sm3x_div_rn_noftz_f32_slowpath,(.L_x_29 - $__internal_1_$__cuda_sm3x_div_rn_noftz_f32_slowpath)
$__internal_1_$__cuda_sm3x_div_rn_noftz_f32_slowpath:
        /* <DEDUP_REMOVED lines=34> */
[----:B------:R-:W-:Y:S02]  /*0470*/  @!P1 FFMA R9, R3, 1.84467440737095516160e+19, RZ ;  /* 0x5f80000003099823 */ /* 0x000fe400000000ff */
[----:B------:R-:W-:-:S07]  /*0480*/  @!P1 VIADD R10, R10, 0x40 ;  /* 0x000000400a0a9836 */ /* 0x000fce0000000000 */
.L_x_17:
        /* <DEDUP_REMOVED lines=35> */
[----:B------:R-:W-:Y:S02]  /*06c0*/  VIADD R8, R9, 0x20 ;  /* 0x0000002009087836 */ /* 0x000fe40000000000 */
[----:B------:R-:W-:Y:S01]  /*06d0*/  LOP3.LUT R7, R7, 0x800000, RZ, 0xfc, !PT ;  /* 0x0080000007077812 */ /* 0x000fe200078efcff */
[----:B------:R-:W-:Y:S01]  /*06e0*/  IMAD.MOV R9, RZ, RZ, -R9 ;  /* 0x000000ffff097224 */ /* 0x000fe200078e0a09 */
[----:B------:R-:W-:-:S02]  /*06f0*/  FSETP.NEU.FTZ.AND P0, PT, R3, R6, PT ;  /* 0x000000060300720b */ /* 0x000fc40003f1d000 */
[----:B------:R-:W-:Y:S02]  /*0700*/  SHF.L.U32 R8, R7, R8, RZ ;  /* 0x0000000807087219 */ /* 0x000fe400000006ff */
[----:B------:R-:W-:Y:S02]  /*0710*/  SEL R6, R9, RZ, P2 ;  /* 0x000000ff09067207 */ /* 0x000fe40001000000 */
[----:B------:R-:W-:Y:S02]  /*0720*/  ISETP.NE.AND P1, PT, R8, RZ, P1 ;  /* 0x000000ff0800720c */ /* 0x000fe40000f25270 */
[----:B------:R-:W-:Y:S02]  /*0730*/  SHF.R.U32.HI R6, RZ, R6, R7 ;  /* 0x00000006ff067219 */ /* 0x000fe40000011607 */
[----:B------:R-:W-:Y:S02]  /*0740*/  PLOP3.LUT P0, PT, P0, P1, PT, 0xf8, 0x8f ;  /* 0x00000000008f781c */ /* 0x000fe40000703f70 */
[----:B------:R-:W-:-:S02]  /*0750*/  SHF.R.U32.HI R8, RZ, 0x1, R6 ;  /* 0x00000001ff087819 */ /* 0x000fc40000011606 */
[----:B------:R-:W-:-:S04]  /*0760*/  SEL R3, RZ, 0x1, !P0 ;  /* 0x00000001ff037807 */ /* 0x000fc80004000000 */
[----:B------:R-:W-:-:S04]  /*0770*/  LOP3.LUT R3, R3, 0x1, R8, 0xf8, !PT ;  /* 0x0000000103037812 */ /* 0x000fc800078ef808 */
[----:B------:R-:W-:-:S05]  /*0780*/  LOP3.LUT R3, R3, R6, RZ, 0xc0, !PT ;  /* 0x0000000603037212 */ /* 0x000fca00078ec0ff */
[----:B------:R-:W-:-:S05]  /*0790*/  IMAD.IADD R3, R8, 0x1, R3 ;  /* 0x0000000108037824 */ /* 0x000fca00078e0203 */
[----:B------:R-:W-:Y:S01]  /*07a0*/  LOP3.LUT R0, R3, R0, RZ, 0xfc, !PT ;  /* 0x0000000003007212 */ /* 0x000fe200078efcff */
[----:B------:R-:W-:Y:S06]  /*07b0*/  BRA `(.L_x_25) ;  /* 0x0000000000107947 */ /* 0x000fec0003800000 */
.L_x_24:
[----:B------:R-:W-:-:S04]  /*07c0*/  LOP3.LUT R0, R0, 0x80000000, RZ, 0xc0, !PT ;  /* 0x8000000000007812 */ /* 0x000fc800078ec0ff */
[----:B------:R-:W-:Y:S01]  /*07d0*/  LOP3.LUT R0, R0, 0x7f800000, RZ, 0xfc, !PT ;  /* 0x7f80000000007812 */ /* 0x000fe200078efcff */
[----:B------:R-:W-:Y:S06]  /*07e0*/  BRA `(.L_x_25) ;  /* 0x0000000000047947 */ /* 0x000fec0003800000 */
.L_x_23:
[----:B------:R-:W-:-:S07]  /*07f0*/  IMAD R0, R7, 0x800000, R0 ;  /* 0x0080000007007824 */ /* 0x000fce00078e0200 */
.L_x_25:
[----:B------:R-:W-:Y:S05]  /*0800*/  BSYNC.RECONVERGENT B2 ;  /* 0x0000000000027941 */ /* 0x000fea0003800200 */
.L_x_22:
[----:B------:R-:W-:Y:S05]  /*0810*/  BRA `(.L_x_26) ;  /* 0x0000000000207947 */ /* 0x000fea0003800000 */
.L_x_21:
[----:B------:R-:W-:-:S04]  /*0820*/  LOP3.LUT R0, R9, 0x80000000, R8, 0x48, !PT ;  /* 0x8000000009007812 */ /* 0x000fc800078e4808 */
[----:B------:R-:W-:Y:S01]  /*0830*/  LOP3.LUT R0, R0, 0x7f800000, RZ, 0xfc, !PT ;  /* 0x7f80000000007812 */ /* 0x000fe200078efcff */
[----:B------:R-:W-:Y:S06]  /*0840*/  BRA `(.L_x_26) ;  /* 0x0000000000147947 */ /* 0x000fec0003800000 */
.L_x_20:
[----:B------:R-:W-:Y:S01]  /*0850*/  LOP3.LUT R0, R9, 0x80000000, R8, 0x48, !PT ;  /* 0x8000000009007812 */ /* 0x000fe200078e4808 */
[----:B------:R-:W-:Y:S06]  /*0860*/  BRA `(.L_x_26) ;  /* 0x00000000000c7947 */ /* 0x000fec0003800000 */
.L_x_19:
[----:B------:R-:W0:Y:S01]  /*0870*/  MUFU.RSQ R0, -QNAN ;  /* 0xffc0000000007908 */ /* 0x000e220000001400 */
[----:B------:R-:W-:Y:S05]  /*0880*/  BRA `(.L_x_26) ;  /* 0x0000000000047947 */ /* 0x000fea0003800000 */
.L_x_18:
[----:B------:R-:W-:-:S07]  /*0890*/  FADD.FTZ R0, R0, R3 ;  /* 0x0000000300007221 */ /* 0x000fce0000010000 */
.L_x_26:
[----:B------:R-:W-:Y:S05]  /*08a0*/  BSYNC.RECONVERGENT B1 ;  /* 0x0000000000017941 */ /* 0x000fea0003800200 */
.L_x_16:
[----:B------:R-:W-:-:S04]  /*08b0*/  IMAD.MOV.U32 R3, RZ, RZ, 0x0 ;  /* 0x00000000ff037424 */ /* 0x000fc800078e00ff */
[----:B0-----:R-:W-:Y:S05]  /*08c0*/  RET.REL.NODEC R2 `(silu_inplace_f32) ;  /* 0xfffffff402cc7950 */ /* 0x001fea0003c3ffff */
.L_x_27:
        /* <DEDUP_REMOVED lines=11> */
.L_x_29:


//--------------------- .nv.shared.reserved.0     --------------------------
	.section	.nv.shared.reserved.0,"aw",@nobits
	.weak		__nv_reservedSMEM_offset_0_alias
	.size		__nv_reservedSMEM_offset_0_alias, 0, 64
	.other		__nv_reservedSMEM_offset_0_alias,@"STO_CUDA_RESERVED_SHARED STV_DEFAULT"
__nv_reservedSMEM_offset_0_alias:
	.zero		0
	.zero		64


//--------------------- .nv.constant0.silu_f32    --------------------------
	.section	.nv.constant0.silu_f32,"a",@progbits
	.sectionflags	@""
	.align	4
.nv.constant0.silu_f32:
	.zero		916


//--------------------- .nv.constant0.silu_inplace_f32 --------------------------
	.section	.nv.constant0.silu_inplace_f32,"a",@progbits
	.sectionflags	@""
	.align	4
.nv.constant0.silu_inplace_f32:
	.zero		908


//--------------------- SYMBOLS --------------------------

	.type		.nv.reservedSmem.offset0,@object
	.size		.nv.reservedSmem.offset0,0x4
